//
// Generated by NVIDIA NVVM Compiler
//
// Compiler Build ID: CL-36424714
// Cuda compilation tools, release 13.0, V13.0.88
// Based on NVVM 20.0.0
//

.version 9.0
.target sm_100
.address_size 64

	// .globl	_Z24SimpleSumReductionKernelPfS_
// _ZZ21SharedMemoryReductionPfS_E7input_s has been demoted

.visible .entry _Z24SimpleSumReductionKernelPfS_(
	.param .u64 .ptr .align 1 _Z24SimpleSumReductionKernelPfS__param_0,
	.param .u64 .ptr .align 1 _Z24SimpleSumReductionKernelPfS__param_1
)
{
	.reg .pred 	%p<4>;
	.reg .b32 	%r<11>;
	.reg .b32 	%f<5>;
	.reg .b64 	%rd<9>;

	ld.param.u64 	%rd4, [_Z24SimpleSumReductionKernelPfS__param_0];
	ld.param.u64 	%rd3, [_Z24SimpleSumReductionKernelPfS__param_1];
	cvta.to.global.u64 	%rd1, %rd4;
	mov.u32 	%r1, %tid.x;
	shl.b32 	%r6, %r1, 1;
	mov.u32 	%r2, %ntid.x;
	mul.wide.u32 	%rd5, %r6, 4;
	add.s64 	%rd2, %rd1, %rd5;
	mov.b32 	%r10, 1;
$L__BB0_1:
	add.s32 	%r7, %r10, -1;
	and.b32  	%r8, %r7, %r1;
	setp.ne.s32 	%p1, %r8, 0;
	@%p1 bra 	$L__BB0_3;
	mul.wide.s32 	%rd6, %r10, 4;
	add.s64 	%rd7, %rd2, %rd6;
	ld.global.f32 	%f1, [%rd7];
	ld.global.f32 	%f2, [%rd2];
	add.f32 	%f3, %f1, %f2;
	st.global.f32 	[%rd2], %f3;
$L__BB0_3:
	bar.sync 	0;
	shl.b32 	%r10, %r10, 1;
	setp.le.u32 	%p2, %r10, %r2;
	@%p2 bra 	$L__BB0_1;
	setp.ne.s32 	%p3, %r1, 0;
	@%p3 bra 	$L__BB0_6;
	ld.global.f32 	%f4, [%rd1];
	cvta.to.global.u64 	%rd8, %rd3;
	st.global.f32 	[%rd8], %f4;
$L__BB0_6:
	mov.b32 	%r9, 1065353216;
	st.global.u32 	[%rd2], %r9;
	ret;

}
	// .globl	_Z19FixDivergenceKernelPfS_
.visible .entry _Z19FixDivergenceKernelPfS_(
	.param .u64 .ptr .align 1 _Z19FixDivergenceKernelPfS__param_0,
	.param .u64 .ptr .align 1 _Z19FixDivergenceKernelPfS__param_1
)
{
	.reg .pred 	%p<4>;
	.reg .b32 	%r<7>;
	.reg .b32 	%f<5>;
	.reg .b64 	%rd<9>;

	ld.param.u64 	%rd4, [_Z19FixDivergenceKernelPfS__param_0];
	ld.param.u64 	%rd3, [_Z19FixDivergenceKernelPfS__param_1];
	cvta.to.global.u64 	%rd1, %rd4;
	mov.u32 	%r1, %tid.x;
	mov.u32 	%r6, %ntid.x;
	mul.wide.u32 	%rd5, %r1, 4;
	add.s64 	%rd2, %rd1, %rd5;
$L__BB1_1:
	setp.ge.u32 	%p1, %r1, %r6;
	@%p1 bra 	$L__BB1_3;
	mul.wide.s32 	%rd6, %r6, 4;
	add.s64 	%rd7, %rd2, %rd6;
	ld.global.f32 	%f1, [%rd7];
	ld.global.f32 	%f2, [%rd2];
	add.f32 	%f3, %f1, %f2;
	st.global.f32 	[%rd2], %f3;
$L__BB1_3:
	bar.sync 	0;
	shr.u32 	%r4, %r6, 1;
	setp.gt.u32 	%p2, %r6, 1;
	mov.u32 	%r6, %r4;
	@%p2 bra 	$L__BB1_1;
	setp.ne.s32 	%p3, %r1, 0;
	@%p3 bra 	$L__BB1_6;
	ld.global.f32 	%f4, [%rd1];
	cvta.to.global.u64 	%rd8, %rd3;
	st.global.f32 	[%rd8], %f4;
$L__BB1_6:
	mov.b32 	%r5, 1065353216;
	st.global.u32 	[%rd2], %r5;
	ret;

}
	// .globl	_Z21SharedMemoryReductionPfS_
.visible .entry _Z21SharedMemoryReductionPfS_(
	.param .u64 .ptr .align 1 _Z21SharedMemoryReductionPfS__param_0,
	.param .u64 .ptr .align 1 _Z21SharedMemoryReductionPfS__param_1
)
{
	.reg .pred 	%p<5>;
	.reg .b32 	%r<11>;
	.reg .b32 	%f<8>;
	.reg .b64 	%rd<7>;
	// demoted variable
	.shared .align 4 .b8 _ZZ21SharedMemoryReductionPfS_E7input_s[4096];
	ld.param.u64 	%rd2, [_Z21SharedMemoryReductionPfS__param_0];
	ld.param.u64 	%rd1, [_Z21SharedMemoryReductionPfS__param_1];
	cvta.to.global.u64 	%rd3, %rd2;
	mov.u32 	%r1, %tid.x;
	mul.wide.u32 	%rd4, %r1, 4;
	add.s64 	%rd5, %rd3, %rd4;
	ld.global.f32 	%f1, [%rd5];
	ld.global.f32 	%f2, [%rd5+4096];
	add.f32 	%f3, %f1, %f2;
	shl.b32 	%r6, %r1, 2;
	mov.u32 	%r7, _ZZ21SharedMemoryReductionPfS_E7input_s;
	add.s32 	%r2, %r7, %r6;
	st.shared.f32 	[%r2], %f3;
	mov.u32 	%r10, %ntid.x;
	setp.lt.u32 	%p1, %r10, 2;
	@%p1 bra 	$L__BB2_4;
$L__BB2_1:
	shr.u32 	%r5, %r10, 1;
	bar.sync 	0;
	setp.ge.u32 	%p2, %r1, %r5;
	@%p2 bra 	$L__BB2_3;
	shl.b32 	%r8, %r5, 2;
	add.s32 	%r9, %r2, %r8;
	ld.shared.f32 	%f4, [%r9];
	ld.shared.f32 	%f5, [%r2];
	add.f32 	%f6, %f4, %f5;
	st.shared.f32 	[%r2], %f6;
$L__BB2_3:
	setp.gt.u32 	%p3, %r10, 3;
	mov.u32 	%r10, %r5;
	@%p3 bra 	$L__BB2_1;
$L__BB2_4:
	setp.ne.s32 	%p4, %r1, 0;
	@%p4 bra 	$L__BB2_6;
	ld.shared.f32 	%f7, [_ZZ21SharedMemoryReductionPfS_E7input_s];
	cvta.to.global.u64 	%rd6, %rd1;
	st.global.f32 	[%rd6], %f7;
$L__BB2_6:
	ret;

}


// ===== COMPILED SASS (sm_100) =====

	.target	sm_100

	.elftype	@"ET_EXEC"


//--------------------- .note.nv.tkinfo           --------------------------
	.section	.note.nv.tkinfo,"",@"SHT_NOTE"
	.sectionflags	@"SHF_NOTE_NV_TKINFO"
	.tkinfo
        /*0018*/ 	.word	0x00000002
        /*0030*/ 	.string	""
        /*0030*/ 	.string	"ptxas"
        /*0030*/ 	.string	"Cuda compilation tools, release 13.0, V13.0.88"
        /*0030*/ 	.string	"Build cuda_13.0.r13.0/compiler.36424714_0"
        /*0030*/ 	.string	"-arch sm_100 -m 64 "



//--------------------- .note.nv.cuinfo           --------------------------
	.section	.note.nv.cuinfo,"",@"SHT_NOTE"
	.sectionflags	@"SHF_NOTE_NV_CUINFO"
        /*0018*/ 	.short	0x0002
        /*001a*/ 	.short	0x0064
        /*001c*/ 	.short	0x0082
	.zero		2


//--------------------- .nv.info                  --------------------------
	.section	.nv.info,"",@"SHT_CUDA_INFO"
	.align	4


	//----- nvinfo : EIATTR_REGCOUNT
	.align		4
        /*0000*/ 	.byte	0x04, 0x2f
        /*0002*/ 	.short	(.L_1 - .L_0)
	.align		4
.L_0:
        /*0004*/ 	.word	index@(_Z24SimpleSumReductionKernelPfS_)
        /*0008*/ 	.word	0x0000000e


	//----- nvinfo : EIATTR_FRAME_SIZE
	.align		4
.L_1:
        /*000c*/ 	.byte	0x04, 0x11
        /*000e*/ 	.short	(.L_3 - .L_2)
	.align		4
.L_2:
        /*0010*/ 	.word	index@(_Z24SimpleSumReductionKernelPfS_)
        /*0014*/ 	.word	0x00000000


	//----- nvinfo : EIATTR_REGCOUNT
	.align		4
.L_3:
        /*0018*/ 	.byte	0x04, 0x2f
        /*001a*/ 	.short	(.L_5 - .L_4)
	.align		4
.L_4:
        /*001c*/ 	.word	index@(_Z19FixDivergenceKernelPfS_)
        /*0020*/ 	.word	0x0000000c


	//----- nvinfo : EIATTR_FRAME_SIZE
	.align		4
.L_5:
        /*0024*/ 	.byte	0x04, 0x11
        /*0026*/ 	.short	(.L_7 - .L_6)
	.align		4
.L_6:
        /*0028*/ 	.word	index@(_Z19FixDivergenceKernelPfS_)
        /*002c*/ 	.word	0x00000000


	//----- nvinfo : EIATTR_REGCOUNT
	.align		4
.L_7:
        /*0030*/ 	.byte	0x04, 0x2f
        /*0032*/ 	.short	(.L_9 - .L_8)
	.align		4
.L_8:
        /*0034*/ 	.word	index@(_Z21SharedMemoryReductionPfS_)
        /*0038*/ 	.word	0x0000000a


	//----- nvinfo : EIATTR_FRAME_SIZE
	.align		4
.L_9:
        /*003c*/ 	.byte	0x04, 0x11
        /*003e*/ 	.short	(.L_11 - .L_10)
	.align		4
.L_10:
        /*0040*/ 	.word	index@(_Z21SharedMemoryReductionPfS_)
        /*0044*/ 	.word	0x00000000


	//----- nvinfo : EIATTR_MIN_STACK_SIZE
	.align		4
.L_11:
        /*0048*/ 	.byte	0x04, 0x12
        /*004a*/ 	.short	(.L_13 - .L_12)
	.align		4
.L_12:
        /*004c*/ 	.word	index@(_Z21SharedMemoryReductionPfS_)
        /*0050*/ 	.word	0x00000000


	//----- nvinfo : EIATTR_MIN_STACK_SIZE
	.align		4
.L_13:
        /*0054*/ 	.byte	0x04, 0x12
        /*0056*/ 	.short	(.L_15 - .L_14)
	.align		4
.L_14:
        /*0058*/ 	.word	index@(_Z19FixDivergenceKernelPfS_)
        /*005c*/ 	.word	0x00000000


	//----- nvinfo : EIATTR_MIN_STACK_SIZE
	.align		4
.L_15:
        /*0060*/ 	.byte	0x04, 0x12
        /*0062*/ 	.short	(.L_17 - .L_16)
	.align		4
.L_16:
        /*0064*/ 	.word	index@(_Z24SimpleSumReductionKernelPfS_)
        /*0068*/ 	.word	0x00000000
.L_17:


//--------------------- .nv.compat                --------------------------
	.section	.nv.compat,"",@"SHT_CUDA_COMPAT_INFO"
	.align	4
        /*0000*/ 	.byte	0x02, 0x09, 0x00, 0x00, 0x02, 0x02, 0x01, 0x00, 0x02, 0x05, 0x05, 0x00, 0x03, 0x07, 0x01, 0x01
        /*0010*/ 	.byte	0x02, 0x03, 0x00, 0x00, 0x02, 0x06, 0x01, 0x00, 0x04, 0x0b, 0x08, 0x00, 0x09, 0x00, 0x00, 0x00
        /*0020*/ 	.byte	0x00, 0x00, 0x00, 0x00


//--------------------- .nv.info._Z21SharedMemoryReductionPfS_ --------------------------
	.section	.nv.info._Z21SharedMemoryReductionPfS_,"",@"SHT_CUDA_INFO"
	.sectionflags	@""
	.align	4


	//----- nvinfo : EIATTR_CUDA_API_VERSION
	.align		4
        /*0000*/ 	.byte	0x04, 0x37
        /*0002*/ 	.short	(.L_19 - .L_18)
.L_18:
        /*0004*/ 	.word	0x00000082


	//----- nvinfo : EIATTR_KPARAM_INFO
	.align		4
.L_19:
        /*0008*/ 	.byte	0x04, 0x17
        /*000a*/ 	.short	(.L_21 - .L_20)
.L_20:
        /*000c*/ 	.word	0x00000000
        /*0010*/ 	.short	0x0001
        /*0012*/ 	.short	0x0008
        /*0014*/ 	.byte	0x00, 0xf5, 0x21, 0x00


	//----- nvinfo : EIATTR_KPARAM_INFO
	.align		4
.L_21:
        /*0018*/ 	.byte	0x04, 0x17
        /*001a*/ 	.short	(.L_23 - .L_22)
.L_22:
        /*001c*/ 	.word	0x00000000
        /*0020*/ 	.short	0x0000
        /*0022*/ 	.short	0x0000
        /*0024*/ 	.byte	0x00, 0xf5, 0x21, 0x00


	//----- nvinfo : EIATTR_SPARSE_MMA_MASK
	.align		4
.L_23:
        /*0028*/ 	.byte	0x03, 0x50
        /*002a*/ 	.short	0x0000


	//----- nvinfo : EIATTR_MAXREG_COUNT
	.align		4
        /*002c*/ 	.byte	0x03, 0x1b
        /*002e*/ 	.short	0x00ff


	//----- nvinfo : EIATTR_NUM_BARRIERS
	.align		4
        /*0030*/ 	.byte	0x02, 0x4c
        /*0032*/ 	.byte	0x01
	.zero		1


	//----- nvinfo : EIATTR_MERCURY_ISA_VERSION
	.align		4
        /*0034*/ 	.byte	0x03, 0x5f
        /*0036*/ 	.short	0x0101


	//----- nvinfo : EIATTR_VRC_CTA_INIT_COUNT
	.align		4
        /*0038*/ 	.byte	0x02, 0x4a
	.zero		1
	.zero		1


	//----- nvinfo : EIATTR_EXIT_INSTR_OFFSETS
	.align		4
        /*003c*/ 	.byte	0x04, 0x1c
        /*003e*/ 	.short	(.L_25 - .L_24)


	//   ....[0]....
.L_24:
        /*0040*/ 	.word	0x000001d0


	//   ....[1]....
        /*0044*/ 	.word	0x00000240


	//----- nvinfo : EIATTR_CBANK_PARAM_SIZE
	.align		4
.L_25:
        /*0048*/ 	.byte	0x03, 0x19
        /*004a*/ 	.short	0x0010


	//----- nvinfo : EIATTR_PARAM_CBANK
	.align		4
        /*004c*/ 	.byte	0x04, 0x0a
        /*004e*/ 	.short	(.L_27 - .L_26)
	.align		4
.L_26:
        /*0050*/ 	.word	index@(.nv.constant0._Z21SharedMemoryReductionPfS_)
        /*0054*/ 	.short	0x0380
        /*0056*/ 	.short	0x0010


	//----- nvinfo : EIATTR_SW_WAR
	.align		4
.L_27:
        /*0058*/ 	.byte	0x04, 0x36
        /*005a*/ 	.short	(.L_29 - .L_28)
.L_28:
        /*005c*/ 	.word	0x00000008
.L_29:


//--------------------- .nv.info._Z19FixDivergenceKernelPfS_ --------------------------
	.section	.nv.info._Z19FixDivergenceKernelPfS_,"",@"SHT_CUDA_INFO"
	.sectionflags	@""
	.align	4


	//----- nvinfo : EIATTR_CUDA_API_VERSION
	.align		4
        /*0000*/ 	.byte	0x04, 0x37
        /*0002*/ 	.short	(.L_31 - .L_30)
.L_30:
        /*0004*/ 	.word	0x00000082


	//----- nvinfo : EIATTR_KPARAM_INFO
	.align		4
.L_31:
        /*0008*/ 	.byte	0x04, 0x17
        /*000a*/ 	.short	(.L_33 - .L_32)
.L_32:
        /*000c*/ 	.word	0x00000000
        /*0010*/ 	.short	0x0001
        /*0012*/ 	.short	0x0008
        /*0014*/ 	.byte	0x00, 0xf5, 0x21, 0x00


	//----- nvinfo : EIATTR_KPARAM_INFO
	.align		4
.L_33:
        /*0018*/ 	.byte	0x04, 0x17
        /*001a*/ 	.short	(.L_35 - .L_34)
.L_34:
        /*001c*/ 	.word	0x00000000
        /*0020*/ 	.short	0x0000
        /*0022*/ 	.short	0x0000
        /*0024*/ 	.byte	0x00, 0xf5, 0x21, 0x00


	//----- nvinfo : EIATTR_SPARSE_MMA_MASK
	.align		4
.L_35:
        /*0028*/ 	.byte	0x03, 0x50
        /*002a*/ 	.short	0x0000


	//----- nvinfo : EIATTR_MAXREG_COUNT
	.align		4
        /*002c*/ 	.byte	0x03, 0x1b
        /*002e*/ 	.short	0x00ff


	//----- nvinfo : EIATTR_NUM_BARRIERS
	.align		4
        /*0030*/ 	.byte	0x02, 0x4c
        /*0032*/ 	.byte	0x01
	.zero		1


	//----- nvinfo : EIATTR_MERCURY_ISA_VERSION
	.align		4
        /*0034*/ 	.byte	0x03, 0x5f
        /*0036*/ 	.short	0x0101


	//----- nvinfo : EIATTR_VRC_CTA_INIT_COUNT
	.align		4
        /*0038*/ 	.byte	0x02, 0x4a
	.zero		1
	.zero		1


	//----- nvinfo : EIATTR_EXIT_INSTR_OFFSETS
	.align		4
        /*003c*/ 	.byte	0x04, 0x1c
        /*003e*/ 	.short	(.L_37 - .L_36)


	//   ....[0]....
.L_36:
        /*0040*/ 	.word	0x000001e0


	//----- nvinfo : EIATTR_CRS_STACK_SIZE
	.align		4
.L_37:
        /*0044*/ 	.byte	0x04, 0x1e
        /*0046*/ 	.short	(.L_39 - .L_38)
.L_38:
        /*0048*/ 	.word	0x00000000


	//----- nvinfo : EIATTR_CBANK_PARAM_SIZE
	.align		4
.L_39:
        /*004c*/ 	.byte	0x03, 0x19
        /*004e*/ 	.short	0x0010


	//----- nvinfo : EIATTR_PARAM_CBANK
	.align		4
        /*0050*/ 	.byte	0x04, 0x0a
        /*0052*/ 	.short	(.L_41 - .L_40)
	.align		4
.L_40:
        /*0054*/ 	.word	index@(.nv.constant0._Z19FixDivergenceKernelPfS_)
        /*0058*/ 	.short	0x0380
        /*005a*/ 	.short	0x0010


	//----- nvinfo : EIATTR_SW_WAR
	.align		4
.L_41:
        /*005c*/ 	.byte	0x04, 0x36
        /*005e*/ 	.short	(.L_43 - .L_42)
.L_42:
        /*0060*/ 	.word	0x00000008
.L_43:


//--------------------- .nv.info._Z24SimpleSumReductionKernelPfS_ --------------------------
	.section	.nv.info._Z24SimpleSumReductionKernelPfS_,"",@"SHT_CUDA_INFO"
	.sectionflags	@""
	.align	4


	//----- nvinfo : EIATTR_CUDA_API_VERSION
	.align		4
        /*0000*/ 	.byte	0x04, 0x37
        /*0002*/ 	.short	(.L_45 - .L_44)
.L_44:
        /*0004*/ 	.word	0x00000082


	//----- nvinfo : EIATTR_KPARAM_INFO
	.align		4
.L_45:
        /*0008*/ 	.byte	0x04, 0x17
        /*000a*/ 	.short	(.L_47 - .L_46)
.L_46:
        /*000c*/ 	.word	0x00000000
        /*0010*/ 	.short	0x0001
        /*0012*/ 	.short	0x0008
        /*0014*/ 	.byte	0x00, 0xf5, 0x21, 0x00


	//----- nvinfo : EIATTR_KPARAM_INFO
	.align		4
.L_47:
        /*0018*/ 	.byte	0x04, 0x17
        /*001a*/ 	.short	(.L_49 - .L_48)
.L_48:
        /*001c*/ 	.word	0x00000000
        /*0020*/ 	.short	0x0000
        /*0022*/ 	.short	0x0000
        /*0024*/ 	.byte	0x00, 0xf5, 0x21, 0x00


	//----- nvinfo : EIATTR_SPARSE_MMA_MASK
	.align		4
.L_49:
        /*0028*/ 	.byte	0x03, 0x50
        /*002a*/ 	.short	0x0000


	//----- nvinfo : EIATTR_MAXREG_COUNT
	.align		4
        /*002c*/ 	.byte	0x03, 0x1b
        /*002e*/ 	.short	0x00ff


	//----- nvinfo : EIATTR_NUM_BARRIERS
	.align		4
        /*0030*/ 	.byte	0x02, 0x4c
        /*0032*/ 	.byte	0x01
	.zero		1


	//----- nvinfo : EIATTR_MERCURY_ISA_VERSION
	.align		4
        /*0034*/ 	.byte	0x03, 0x5f
        /*0036*/ 	.short	0x0101


	//----- nvinfo : EIATTR_VRC_CTA_INIT_COUNT
	.align		4
        /*0038*/ 	.byte	0x02, 0x4a
	.zero		1
	.zero		1


	//----- nvinfo : EIATTR_EXIT_INSTR_OFFSETS
	.align		4
        /*003c*/ 	.byte	0x04, 0x1c
        /*003e*/ 	.short	(.L_51 - .L_50)


	//   ....[0]....
.L_50:
        /*0040*/ 	.word	0x00000200


	//----- nvinfo : EIATTR_CRS_STACK_SIZE
	.align		4
.L_51:
        /*0044*/ 	.byte	0x04, 0x1e
        /*0046*/ 	.short	(.L_53 - .L_52)
.L_52:
        /*0048*/ 	.word	0x00000000


	//----- nvinfo : EIATTR_CBANK_PARAM_SIZE
	.align		4
.L_53:
        /*004c*/ 	.byte	0x03, 0x19
        /*004e*/ 	.short	0x0010


	//----- nvinfo : EIATTR_PARAM_CBANK
	.align		4
        /*0050*/ 	.byte	0x04, 0x0a
        /*0052*/ 	.short	(.L_55 - .L_54)
	.align		4
.L_54:
        /*0054*/ 	.word	index@(.nv.constant0._Z24SimpleSumReductionKernelPfS_)
        /*0058*/ 	.short	0x0380
        /*005a*/ 	.short	0x0010


	//----- nvinfo : EIATTR_SW_WAR
	.align		4
.L_55:
        /*005c*/ 	.byte	0x04, 0x36
        /*005e*/ 	.short	(.L_57 - .L_56)
.L_56:
        /*0060*/ 	.word	0x00000008
.L_57:


//--------------------- .nv.callgraph             --------------------------
	.section	.nv.callgraph,"",@"SHT_CUDA_CALLGRAPH"
	.align	4
	.sectionentsize	8
	.align		4
        /*0000*/ 	.word	0x00000000
	.align		4
        /*0004*/ 	.word	0xffffffff
	.align		4
        /*0008*/ 	.word	0x00000000
	.align		4
        /*000c*/ 	.word	0xfffffffe
	.align		4
        /*0010*/ 	.word	0x00000000
	.align		4
        /*0014*/ 	.word	0xfffffffd
	.align		4
        /*0018*/ 	.word	0x00000000
	.align		4
        /*001c*/ 	.word	0xfffffffc


//--------------------- .text._Z21SharedMemoryReductionPfS_ --------------------------
	.section	.text._Z21SharedMemoryReductionPfS_,"ax",@progbits
	.align	128
        .global         _Z21SharedMemoryReductionPfS_
        .type           _Z21SharedMemoryReductionPfS_,@function
        .size           _Z21SharedMemoryReductionPfS_,(.L_x_15 - _Z21SharedMemoryReductionPfS_)
        .other          _Z21SharedMemoryReductionPfS_,@"STO_CUDA_ENTRY STV_DEFAULT"
_Z21SharedMemoryReductionPfS_:
.text._Z21SharedMemoryReductionPfS_:
[----:B------:R-:W-:Y:S01]  /*0000*/  LDC R1, c[0x0][0x37c] ;  /* 0x0000df00ff017b82 */ /* 0x000fe20000000800 */
[----:B------:R-:W0:Y:S07]  /*0010*/  S2R R7, SR_TID.X ;  /* 0x0000000000077919 */ /* 0x000e2e0000002100 */
[----:B------:R-:W0:Y:S01]  /*0020*/  LDC.64 R2, c[0x0][0x380] ;  /* 0x0000e000ff027b82 */ /* 0x000e220000000a00 */
[----:B------:R-:W1:Y:S01]  /*0030*/  LDCU.64 UR6, c[0x0][0x358] ;  /* 0x00006b00ff0677ac */ /* 0x000e620008000a00 */
[----:B0-----:R-:W-:-:S05]  /*0040*/  IMAD.WIDE.U32 R2, R7, 0x4, R2 ;  /* 0x0000000407027825 */ /* 0x001fca00078e0002 */
[----:B-1----:R-:W2:Y:S04]  /*0050*/  LDG.E R0, desc[UR6][R2.64] ;  /* 0x0000000602007981 */ /* 0x002ea8000c1e1900 */
[----:B------:R-:W2:Y:S01]  /*0060*/  LDG.E R5, desc[UR6][R2.64+0x1000] ;  /* 0x0010000602057981 */ /* 0x000ea2000c1e1900 */
[----:B------:R-:W0:Y:S01]  /*0070*/  S2UR UR5, SR_CgaCtaId ;  /* 0x00000000000579c3 */ /* 0x000e220000008800 */
[----:B------:R-:W-:Y:S01]  /*0080*/  UMOV UR4, 0x400 ;  /* 0x0000040000047882 */ /* 0x000fe20000000000 */
[----:B------:R-:W1:Y:S01]  /*0090*/  LDCU UR8, c[0x0][0x360] ;  /* 0x00006c00ff0877ac */ /* 0x000e620008000800 */
[----:B------:R-:W-:Y:S01]  /*00a0*/  ISETP.NE.AND P0, PT, R7, RZ, PT ;  /* 0x000000ff0700720c */ /* 0x000fe20003f05270 */
[----:B-1----:R-:W-:Y:S02]  /*00b0*/  UISETP.GE.U32.AND UP0, UPT, UR8, 0x2, UPT ;  /* 0x000000020800788c */ /* 0x002fe4000bf06070 */
[----:B0-----:R-:W-:Y:S01]  /*00c0*/  ULEA UR4, UR5, UR4, 0x18 ;  /* 0x0000000405047291 */ /* 0x001fe2000f8ec0ff */
[----:B--2---:R-:W-:-:S05]  /*00d0*/  FADD R0, R0, R5 ;  /* 0x0000000500007221 */ /* 0x004fca0000000000 */
[----:B------:R-:W-:-:S05]  /*00e0*/  LEA R5, R7, UR4, 0x2 ;  /* 0x0000000407057c11 */ /* 0x000fca000f8e10ff */
[----:B------:R0:W-:Y:S01]  /*00f0*/  STS [R5], R0 ;  /* 0x0000000005007388 */ /* 0x0001e20000000800 */
[----:B------:R-:W-:Y:S05]  /*0100*/  BRA.U !UP0, `(.L_x_0) ;  /* 0x0000000108307547 */ /* 0x000fea000b800000 */
[----:B0-----:R-:W-:-:S07]  /*0110*/  IMAD.U32 R0, RZ, RZ, UR8 ;  /* 0x00000008ff007e24 */ /* 0x001fce000f8e00ff */
.L_x_1:
[----:B------:R-:W-:Y:S01]  /*0120*/  BAR.SYNC.DEFER_BLOCKING 0x0 ;  /* 0x0000000000007b1d */ /* 0x000fe20000010000 */
[----:B------:R-:W-:-:S04]  /*0130*/  SHF.R.U32.HI R6, RZ, 0x1, R0 ;  /* 0x00000001ff067819 */ /* 0x000fc80000011600 */
[----:B------:R-:W-:-:S13]  /*0140*/  ISETP.GE.U32.AND P1, PT, R7, R6, PT ;  /* 0x000000060700720c */ /* 0x000fda0003f26070 */
[----:B------:R-:W-:Y:S01]  /*0150*/  @!P1 LEA R2, R6, R5, 0x2 ;  /* 0x0000000506029211 */ /* 0x000fe200078e10ff */
[----:B------:R-:W-:Y:S05]  /*0160*/  @!P1 LDS R3, [R5] ;  /* 0x0000000005039984 */ /* 0x000fea0000000800 */
[----:B------:R-:W0:Y:S02]  /*0170*/  @!P1 LDS R2, [R2] ;  /* 0x0000000002029984 */ /* 0x000e240000000800 */
[----:B0-----:R-:W-:-:S05]  /*0180*/  @!P1 FADD R4, R2, R3 ;  /* 0x0000000302049221 */ /* 0x001fca0000000000 */
[----:B------:R1:W-:Y:S01]  /*0190*/  @!P1 STS [R5], R4 ;  /* 0x0000000405009388 */ /* 0x0003e20000000800 */
[----:B------:R-:W-:Y:S01]  /*01a0*/  ISETP.GT.U32.AND P1, PT, R0, 0x3, PT ;  /* 0x000000030000780c */ /* 0x000fe20003f24070 */
[----:B------:R-:W-:-:S12]  /*01b0*/  IMAD.MOV.U32 R0, RZ, RZ, R6 ;  /* 0x000000ffff007224 */ /* 0x000fd800078e0006 */
[----:B-1----:R-:W-:Y:S05]  /*01c0*/  @P1 BRA `(.L_x_1) ;  /* 0xfffffffc00d41947 */ /* 0x002fea000383ffff */
.L_x_0:
[----:B------:R-:W-:Y:S05]  /*01d0*/  @P0 EXIT ;  /* 0x000000000000094d */ /* 0x000fea0003800000 */
[----:B------:R-:W1:Y:S01]  /*01e0*/  S2UR UR5, SR_CgaCtaId ;  /* 0x00000000000579c3 */ /* 0x000e620000008800 */
[----:B------:R-:W-:-:S07]  /*01f0*/  UMOV UR4, 0x400 ;  /* 0x0000040000047882 */ /* 0x000fce0000000000 */
[----:B------:R-:W2:Y:S01]  /*0200*/  LDC.64 R2, c[0x0][0x388] ;  /* 0x0000e200ff027b82 */ /* 0x000ea20000000a00 */
[----:B-1----:R-:W-:-:S09]  /*0210*/  ULEA UR4, UR5, UR4, 0x18 ;  /* 0x0000000405047291 */ /* 0x002fd2000f8ec0ff */
[----:B0-----:R-:W2:Y:S04]  /*0220*/  LDS R5, [UR4] ;  /* 0x00000004ff057984 */ /* 0x001ea80008000800 */
[----:B--2---:R-:W-:Y:S01]  /*0230*/  STG.E desc[UR6][R2.64], R5 ;  /* 0x0000000502007986 */ /* 0x004fe2000c101906 */
[----:B------:R-:W-:Y:S05]  /*0240*/  EXIT ;  /* 0x000000000000794d */ /* 0x000fea0003800000 */
.L_x_2:
[----:B------:R-:W-:-:S00]  /*0250*/  BRA `(.L_x_2) ;  /* 0xfffffffc00fc7947 */ /* 0x000fc0000383ffff */
[----:B------:R-:W-:-:S00]  /*0260*/  NOP ;  /* 0x0000000000007918 */ /* 0x000fc00000000000 */
        /* <DEDUP_REMOVED lines=9> */
.L_x_15:


//--------------------- .text._Z19FixDivergenceKernelPfS_ --------------------------
	.section	.text._Z19FixDivergenceKernelPfS_,"ax",@progbits
	.align	128
        .global         _Z19FixDivergenceKernelPfS_
        .type           _Z19FixDivergenceKernelPfS_,@function
        .size           _Z19FixDivergenceKernelPfS_,(.L_x_16 - _Z19FixDivergenceKernelPfS_)
        .other          _Z19FixDivergenceKernelPfS_,@"STO_CUDA_ENTRY STV_DEFAULT"
_Z19FixDivergenceKernelPfS_:
.text._Z19FixDivergenceKernelPfS_:
[----:B------:R-:W-:Y:S01]  /*0000*/  LDC R1, c[0x0][0x37c] ;  /* 0x0000df00ff017b82 */ /* 0x000fe20000000800 */
[----:B------:R-:W0:Y:S07]  /*0010*/  S2R R0, SR_TID.X ;  /* 0x0000000000007919 */ /* 0x000e2e0000002100 */
[----:B------:R-:W0:Y:S01]  /*0020*/  LDC.64 R2, c[0x0][0x380] ;  /* 0x0000e000ff027b82 */ /* 0x000e220000000a00 */
[----:B------:R-:W1:Y:S01]  /*0030*/  LDCU UR6, c[0x0][0x360] ;  /* 0x00006c00ff0677ac */ /* 0x000e620008000800 */
[----:B------:R-:W2:Y:S01]  /*0040*/  LDCU.64 UR4, c[0x0][0x358] ;  /* 0x00006b00ff0477ac */ /* 0x000ea20008000a00 */
[----:B-1----:R-:W-:-:S02]  /*0050*/  IMAD.U32 R7, RZ, RZ, UR6 ;  /* 0x00000006ff077e24 */ /* 0x002fc4000f8e00ff */
[----:B0-2---:R-:W-:-:S07]  /*0060*/  IMAD.WIDE.U32 R2, R0, 0x4, R2 ;  /* 0x0000000400027825 */ /* 0x005fce00078e0002 */
.L_x_5:
[----:B------:R-:W-:Y:S01]  /*0070*/  ISETP.GE.U32.AND P0, PT, R0, R7, PT ;  /* 0x000000070000720c */ /* 0x000fe20003f06070 */
[----:B------:R-:W-:-:S12]  /*0080*/  BSSY.RECONVERGENT B0, `(.L_x_3) ;  /* 0x0000007000007945 */ /* 0x000fd80003800200 */
[----:B0-----:R-:W-:Y:S05]  /*0090*/  @P0 BRA `(.L_x_4) ;  /* 0x0000000000140947 */ /* 0x001fea0003800000 */
[----:B------:R-:W-:Y:S01]  /*00a0*/  IMAD.WIDE R4, R7, 0x4, R2 ;  /* 0x0000000407047825 */ /* 0x000fe200078e0202 */
[----:B------:R-:W2:Y:S05]  /*00b0*/  LDG.E R9, desc[UR4][R2.64] ;  /* 0x0000000402097981 */ /* 0x000eaa000c1e1900 */
[----:B------:R-:W2:Y:S02]  /*00c0*/  LDG.E R4, desc[UR4][R4.64] ;  /* 0x0000000404047981 */ /* 0x000ea4000c1e1900 */
[----:B--2---:R-:W-:-:S05]  /*00d0*/  FADD R9, R4, R9 ;  /* 0x0000000904097221 */ /* 0x004fca0000000000 */
[----:B------:R0:W-:Y:S02]  /*00e0*/  STG.E desc[UR4][R2.64], R9 ;  /* 0x0000000902007986 */ /* 0x0001e4000c101904 */
.L_x_4:
[----:B------:R-:W-:Y:S05]  /*00f0*/  BSYNC.RECONVERGENT B0 ;  /* 0x0000000000007941 */ /* 0x000fea0003800200 */
.L_x_3:
[----:B------:R-:W-:Y:S01]  /*0100*/  BAR.SYNC.DEFER_BLOCKING 0x0 ;  /* 0x0000000000007b1d */ /* 0x000fe20000010000 */
[----:B------:R-:W-:Y:S02]  /*0110*/  ISETP.GT.U32.AND P0, PT, R7, 0x1, PT ;  /* 0x000000010700780c */ /* 0x000fe40003f04070 */
[----:B------:R-:W-:-:S11]  /*0120*/  SHF.R.U32.HI R7, RZ, 0x1, R7 ;  /* 0x00000001ff077819 */ /* 0x000fd60000011607 */
[----:B------:R-:W-:Y:S05]  /*0130*/  @P0 BRA `(.L_x_5) ;  /* 0xfffffffc00cc0947 */ /* 0x000fea000383ffff */
[----:B------:R-:W-:Y:S01]  /*0140*/  ISETP.NE.AND P0, PT, R0, RZ, PT ;  /* 0x000000ff0000720c */ /* 0x000fe20003f05270 */
[----:B------:R-:W-:Y:S01]  /*0150*/  BSSY.RECONVERGENT B0, `(.L_x_6) ;  /* 0x0000007000007945 */ /* 0x000fe20003800200 */
[----:B0-----:R-:W-:-:S11]  /*0160*/  HFMA2 R9, -RZ, RZ, 1.875, 0 ;  /* 0x3f800000ff097431 */ /* 0x001fd600000001ff */
[----:B------:R-:W-:Y:S05]  /*0170*/  @P0 BRA `(.L_x_7) ;  /* 0x0000000000100947 */ /* 0x000fea0003800000 */
[----:B------:R-:W0:Y:S02]  /*0180*/  LDC.64 R4, c[0x0][0x380] ;  /* 0x0000e000ff047b82 */ /* 0x000e240000000a00 */
[----:B0-----:R-:W2:Y:S06]  /*0190*/  LDG.E R5, desc[UR4][R4.64] ;  /* 0x0000000404057981 */ /* 0x001eac000c1e1900 */
[----:B------:R-:W2:Y:S02]  /*01a0*/  LDC.64 R6, c[0x0][0x388] ;  /* 0x0000e200ff067b82 */ /* 0x000ea40000000a00 */
[----:B--2---:R0:W-:Y:S02]  /*01b0*/  STG.E desc[UR4][R6.64], R5 ;  /* 0x0000000506007986 */ /* 0x0041e4000c101904 */
.L_x_7:
[----:B------:R-:W-:Y:S05]  /*01c0*/  BSYNC.RECONVERGENT B0 ;  /* 0x0000000000007941 */ /* 0x000fea0003800200 */
.L_x_6:
[----:B------:R-:W-:Y:S01]  /*01d0*/  STG.E desc[UR4][R2.64], R9 ;  /* 0x0000000902007986 */ /* 0x000fe2000c101904 */
[----:B------:R-:W-:Y:S05]  /*01e0*/  EXIT ;  /* 0x000000000000794d */ /* 0x000fea0003800000 */
.L_x_8:
        /* <DEDUP_REMOVED lines=9> */
.L_x_16:


//--------------------- .text._Z24SimpleSumReductionKernelPfS_ --------------------------
	.section	.text._Z24SimpleSumReductionKernelPfS_,"ax",@progbits
	.align	128
        .global         _Z24SimpleSumReductionKernelPfS_
        .type           _Z24SimpleSumReductionKernelPfS_,@function
        .size           _Z24SimpleSumReductionKernelPfS_,(.L_x_17 - _Z24SimpleSumReductionKernelPfS_)
        .other          _Z24SimpleSumReductionKernelPfS_,@"STO_CUDA_ENTRY STV_DEFAULT"
_Z24SimpleSumReductionKernelPfS_:
.text._Z24SimpleSumReductionKernelPfS_:
[----:B------:R-:W-:Y:S01]  /*0000*/  LDC R1, c[0x0][0x37c] ;  /* 0x0000df00ff017b82 */ /* 0x000fe20000000800 */
[----:B------:R-:W0:Y:S07]  /*0010*/  S2R R11, SR_TID.X ;  /* 0x00000000000b7919 */ /* 0x000e2e0000002100 */
[----:B------:R-:W1:Y:S01]  /*0020*/  LDC.64 R2, c[0x0][0x380] ;  /* 0x0000e000ff027b82 */ /* 0x000e620000000a00 */
[----:B------:R-:W-:Y:S01]  /*0030*/  HFMA2 R7, -RZ, RZ, 0, 5.9604644775390625e-08 ;  /* 0x00000001ff077431 */ /* 0x000fe200000001ff */
[----:B------:R-:W2:Y:S01]  /*0040*/  LDCU.64 UR4, c[0x0][0x358] ;  /* 0x00006b00ff0477ac */ /* 0x000ea20008000a00 */
[----:B------:R-:W3:Y:S01]  /*0050*/  LDCU UR6, c[0x0][0x360] ;  /* 0x00006c00ff0677ac */ /* 0x000ee20008000800 */
[----:B0-----:R-:W-:-:S05]  /*0060*/  SHF.L.U32 R5, R11, 0x1, RZ ;  /* 0x000000010b057819 */ /* 0x001fca00000006ff */
[----:B-123--:R-:W-:-:S07]  /*0070*/  IMAD.WIDE.U32 R2, R5, 0x4, R2 ;  /* 0x0000000405027825 */ /* 0x00efce00078e0002 */
.L_x_11:
[----:B------:R-:W-:Y:S01]  /*0080*/  VIADD R0, R7, 0xffffffff ;  /* 0xffffffff07007836 */ /* 0x000fe20000000000 */
[----:B------:R-:W-:Y:S04]  /*0090*/  BSSY.RECONVERGENT B0, `(.L_x_9) ;  /* 0x0000008000007945 */ /* 0x000fe80003800200 */
[----:B------:R-:W-:-:S13]  /*00a0*/  LOP3.LUT P0, RZ, R0, R11, RZ, 0xc0, !PT ;  /* 0x0000000b00ff7212 */ /* 0x000fda000780c0ff */
[----:B0-----:R-:W-:Y:S05]  /*00b0*/  @P0 BRA `(.L_x_10) ;  /* 0x0000000000140947 */ /* 0x001fea0003800000 */
[----:B------:R-:W-:Y:S01]  /*00c0*/  IMAD.WIDE R4, R7, 0x4, R2 ;  /* 0x0000000407047825 */ /* 0x000fe200078e0202 */
[----:B------:R-:W2:Y:S05]  /*00d0*/  LDG.E R9, desc[UR4][R2.64] ;  /* 0x0000000402097981 */ /* 0x000eaa000c1e1900 */
[----:B------:R-:W2:Y:S02]  /*00e0*/  LDG.E R4, desc[UR4][R4.64] ;  /* 0x0000000404047981 */ /* 0x000ea4000c1e1900 */
[----:B--2---:R-:W-:-:S05]  /*00f0*/  FADD R9, R4, R9 ;  /* 0x0000000904097221 */ /* 0x004fca0000000000 */
[----:B------:R0:W-:Y:S02]  /*0100*/  STG.E desc[UR4][R2.64], R9 ;  /* 0x0000000902007986 */ /* 0x0001e4000c101904 */
.L_x_10:
[----:B------:R-:W-:Y:S05]  /*0110*/  BSYNC.RECONVERGENT B0 ;  /* 0x0000000000007941 */ /* 0x000fea0003800200 */
.L_x_9:
[----:B------:R-:W-:Y:S01]  /*0120*/  SHF.L.U32 R7, R7, 0x1, RZ ;  /* 0x0000000107077819 */ /* 0x000fe200000006ff */
[----:B------:R-:W-:Y:S03]  /*0130*/  BAR.SYNC.DEFER_BLOCKING 0x0 ;  /* 0x0000000000007b1d */ /* 0x000fe60000010000 */
[----:B------:R-:W-:-:S13]  /*0140*/  ISETP.GT.U32.AND P0, PT, R7, UR6, PT ;  /* 0x0000000607007c0c */ /* 0x000fda000bf04070 */
[----:B------:R-:W-:Y:S05]  /*0150*/  @!P0 BRA `(.L_x_11) ;  /* 0xfffffffc00c88947 */ /* 0x000fea000383ffff */
[----:B------:R-:W-:Y:S01]  /*0160*/  ISETP.NE.AND P0, PT, R11, RZ, PT ;  /* 0x000000ff0b00720c */ /* 0x000fe20003f05270 */
[----:B------:R-:W-:Y:S01]  /*0170*/  BSSY.RECONVERGENT B0, `(.L_x_12) ;  /* 0x0000007000007945 */ /* 0x000fe20003800200 */
[----:B0-----:R-:W-:-:S11]  /*0180*/  IMAD.MOV.U32 R9, RZ, RZ, 0x3f800000 ;  /* 0x3f800000ff097424 */ /* 0x001fd600078e00ff */
[----:B------:R-:W-:Y:S05]  /*0190*/  @P0 BRA `(.L_x_13) ;  /* 0x0000000000100947 */ /* 0x000fea0003800000 */
[----:B------:R-:W0:Y:S02]  /*01a0*/  LDC.64 R4, c[0x0][0x380] ;  /* 0x0000e000ff047b82 */ /* 0x000e240000000a00 */
[----:B0-----:R-:W2:Y:S06]  /*01b0*/  LDG.E R5, desc[UR4][R4.64] ;  /* 0x0000000404057981 */ /* 0x001eac000c1e1900 */
[----:B------:R-:W2:Y:S02]  /*01c0*/  LDC.64 R6, c[0x0][0x388] ;  /* 0x0000e200ff067b82 */ /* 0x000ea40000000a00 */
[----:B--2---:R0:W-:Y:S02]  /*01d0*/  STG.E desc[UR4][R6.64], R5 ;  /* 0x0000000506007986 */ /* 0x0041e4000c101904 */
.L_x_13:
[----:B------:R-:W-:Y:S05]  /*01e0*/  BSYNC.RECONVERGENT B0 ;  /* 0x0000000000007941 */ /* 0x000fea0003800200 */
.L_x_12:
[----:B------:R-:W-:Y:S01]  /*01f0*/  STG.E desc[UR4][R2.64], R9 ;  /* 0x0000000902007986 */ /* 0x000fe2000c101904 */
[----:B------:R-:W-:Y:S05]  /*0200*/  EXIT ;  /* 0x000000000000794d */ /* 0x000fea0003800000 */
.L_x_14:
        /* <DEDUP_REMOVED lines=15> */
.L_x_17:


//--------------------- .nv.shared._Z21SharedMemoryReductionPfS_ --------------------------
	.section	.nv.shared._Z21SharedMemoryReductionPfS_,"aw",@nobits
	.sectionflags	@""
	.align	4
.nv.shared._Z21SharedMemoryReductionPfS_:
	.zero		5120


//--------------------- .nv.shared.reserved.0     --------------------------
	.section	.nv.shared.reserved.0,"aw",@nobits
	.weak		__nv_reservedSMEM_offset_0_alias
	.size		__nv_reservedSMEM_offset_0_alias, 0, 64
	.other		__nv_reservedSMEM_offset_0_alias,@"STO_CUDA_RESERVED_SHARED STV_DEFAULT"
__nv_reservedSMEM_offset_0_alias:
	.zero		0
	.zero		64


//--------------------- .nv.constant0._Z21SharedMemoryReductionPfS_ --------------------------
	.section	.nv.constant0._Z21SharedMemoryReductionPfS_,"a",@progbits
	.sectionflags	@""
	.align	4
.nv.constant0._Z21SharedMemoryReductionPfS_:
	.zero		912


//--------------------- .nv.constant0._Z19FixDivergenceKernelPfS_ --------------------------
	.section	.nv.constant0._Z19FixDivergenceKernelPfS_,"a",@progbits
	.sectionflags	@""
	.align	4
.nv.constant0._Z19FixDivergenceKernelPfS_:
	.zero		912


//--------------------- .nv.constant0._Z24SimpleSumReductionKernelPfS_ --------------------------
	.section	.nv.constant0._Z24SimpleSumReductionKernelPfS_,"a",@progbits
	.sectionflags	@""
	.align	4
.nv.constant0._Z24SimpleSumReductionKernelPfS_:
	.zero		912


//--------------------- SYMBOLS --------------------------

	.type		.nv.reservedSmem.offset0,@object
	.size		.nv.reservedSmem.offset0,0x4
	.type		.nv.reservedSmem.cap,@object
	.size		.nv.reservedSmem.cap,0x4
